//
// Generated by NVIDIA NVVM Compiler
//
// Compiler Build ID: CL-36424714
// Cuda compilation tools, release 13.0, V13.0.88
// Based on NVVM 20.0.0
//

.version 9.0
.target sm_100
.address_size 64

	// .globl	_Z14vecAdd_threadsPKfS0_Pfi

.visible .entry _Z14vecAdd_threadsPKfS0_Pfi(
	.param .u64 .ptr .align 1 _Z14vecAdd_threadsPKfS0_Pfi_param_0,
	.param .u64 .ptr .align 1 _Z14vecAdd_threadsPKfS0_Pfi_param_1,
	.param .u64 .ptr .align 1 _Z14vecAdd_threadsPKfS0_Pfi_param_2,
	.param .u32 _Z14vecAdd_threadsPKfS0_Pfi_param_3
)
{
	.reg .pred 	%p<2>;
	.reg .b32 	%r<3>;
	.reg .b32 	%f<4>;
	.reg .b64 	%rd<11>;

	ld.param.u64 	%rd1, [_Z14vecAdd_threadsPKfS0_Pfi_param_0];
	ld.param.u64 	%rd2, [_Z14vecAdd_threadsPKfS0_Pfi_param_1];
	ld.param.u64 	%rd3, [_Z14vecAdd_threadsPKfS0_Pfi_param_2];
	ld.param.u32 	%r2, [_Z14vecAdd_threadsPKfS0_Pfi_param_3];
	mov.u32 	%r1, %tid.x;
	setp.ge.s32 	%p1, %r1, %r2;
	@%p1 bra 	$L__BB0_2;
	cvta.to.global.u64 	%rd4, %rd1;
	cvta.to.global.u64 	%rd5, %rd2;
	cvta.to.global.u64 	%rd6, %rd3;
	mul.wide.u32 	%rd7, %r1, 4;
	add.s64 	%rd8, %rd4, %rd7;
	ld.global.f32 	%f1, [%rd8];
	add.s64 	%rd9, %rd5, %rd7;
	ld.global.f32 	%f2, [%rd9];
	add.f32 	%f3, %f1, %f2;
	add.s64 	%rd10, %rd6, %rd7;
	st.global.f32 	[%rd10], %f3;
$L__BB0_2:
	ret;

}


// ===== COMPILED SASS (sm_100) =====

	.target	sm_100

	.elftype	@"ET_EXEC"


//--------------------- .note.nv.tkinfo           --------------------------
	.section	.note.nv.tkinfo,"",@"SHT_NOTE"
	.sectionflags	@"SHF_NOTE_NV_TKINFO"
	.tkinfo
        /*0018*/ 	.word	0x00000002
        /*0030*/ 	.string	""
        /*0030*/ 	.string	"ptxas"
        /*0030*/ 	.string	"Cuda compilation tools, release 13.0, V13.0.88"
        /*0030*/ 	.string	"Build cuda_13.0.r13.0/compiler.36424714_0"
        /*0030*/ 	.string	"-arch sm_100 -m 64 "



//--------------------- .note.nv.cuinfo           --------------------------
	.section	.note.nv.cuinfo,"",@"SHT_NOTE"
	.sectionflags	@"SHF_NOTE_NV_CUINFO"
        /*0018*/ 	.short	0x0002
        /*001a*/ 	.short	0x0064
        /*001c*/ 	.short	0x0082
	.zero		2


//--------------------- .nv.info                  --------------------------
	.section	.nv.info,"",@"SHT_CUDA_INFO"
	.align	4


	//----- nvinfo : EIATTR_REGCOUNT
	.align		4
        /*0000*/ 	.byte	0x04, 0x2f
        /*0002*/ 	.short	(.L_1 - .L_0)
	.align		4
.L_0:
        /*0004*/ 	.word	index@(_Z14vecAdd_threadsPKfS0_Pfi)
        /*0008*/ 	.word	0x0000000c


	//----- nvinfo : EIATTR_FRAME_SIZE
	.align		4
.L_1:
        /*000c*/ 	.byte	0x04, 0x11
        /*000e*/ 	.short	(.L_3 - .L_2)
	.align		4
.L_2:
        /*0010*/ 	.word	index@(_Z14vecAdd_threadsPKfS0_Pfi)
        /*0014*/ 	.word	0x00000000


	//----- nvinfo : EIATTR_MIN_STACK_SIZE
	.align		4
.L_3:
        /*0018*/ 	.byte	0x04, 0x12
        /*001a*/ 	.short	(.L_5 - .L_4)
	.align		4
.L_4:
        /*001c*/ 	.word	index@(_Z14vecAdd_threadsPKfS0_Pfi)
        /*0020*/ 	.word	0x00000000
.L_5:


//--------------------- .nv.compat                --------------------------
	.section	.nv.compat,"",@"SHT_CUDA_COMPAT_INFO"
	.align	4
        /*0000*/ 	.byte	0x02, 0x09, 0x00, 0x00, 0x02, 0x02, 0x01, 0x00, 0x02, 0x05, 0x05, 0x00, 0x03, 0x07, 0x01, 0x01
        /*0010*/ 	.byte	0x02, 0x03, 0x00, 0x00, 0x02, 0x06, 0x01, 0x00, 0x04, 0x0b, 0x08, 0x00, 0x09, 0x00, 0x00, 0x00
        /*0020*/ 	.byte	0x00, 0x00, 0x00, 0x00


//--------------------- .nv.info._Z14vecAdd_threadsPKfS0_Pfi --------------------------
	.section	.nv.info._Z14vecAdd_threadsPKfS0_Pfi,"",@"SHT_CUDA_INFO"
	.sectionflags	@""
	.align	4


	//----- nvinfo : EIATTR_CUDA_API_VERSION
	.align		4
        /*0000*/ 	.byte	0x04, 0x37
        /*0002*/ 	.short	(.L_7 - .L_6)
.L_6:
        /*0004*/ 	.word	0x00000082


	//----- nvinfo : EIATTR_KPARAM_INFO
	.align		4
.L_7:
        /*0008*/ 	.byte	0x04, 0x17
        /*000a*/ 	.short	(.L_9 - .L_8)
.L_8:
        /*000c*/ 	.word	0x00000000
        /*0010*/ 	.short	0x0003
        /*0012*/ 	.short	0x0018
        /*0014*/ 	.byte	0x00, 0xf0, 0x11, 0x00


	//----- nvinfo : EIATTR_KPARAM_INFO
	.align		4
.L_9:
        /*0018*/ 	.byte	0x04, 0x17
        /*001a*/ 	.short	(.L_11 - .L_10)
.L_10:
        /*001c*/ 	.word	0x00000000
        /*0020*/ 	.short	0x0002
        /*0022*/ 	.short	0x0010
        /*0024*/ 	.byte	0x00, 0xf5, 0x21, 0x00


	//----- nvinfo : EIATTR_KPARAM_INFO
	.align		4
.L_11:
        /*0028*/ 	.byte	0x04, 0x17
        /*002a*/ 	.short	(.L_13 - .L_12)
.L_12:
        /*002c*/ 	.word	0x00000000
        /*0030*/ 	.short	0x0001
        /*0032*/ 	.short	0x0008
        /*0034*/ 	.byte	0x00, 0xf5, 0x21, 0x00


	//----- nvinfo : EIATTR_KPARAM_INFO
	.align		4
.L_13:
        /*0038*/ 	.byte	0x04, 0x17
        /*003a*/ 	.short	(.L_15 - .L_14)
.L_14:
        /*003c*/ 	.word	0x00000000
        /*0040*/ 	.short	0x0000
        /*0042*/ 	.short	0x0000
        /*0044*/ 	.byte	0x00, 0xf5, 0x21, 0x00


	//----- nvinfo : EIATTR_SPARSE_MMA_MASK
	.align		4
.L_15:
        /*0048*/ 	.byte	0x03, 0x50
        /*004a*/ 	.short	0x0000


	//----- nvinfo : EIATTR_MAXREG_COUNT
	.align		4
        /*004c*/ 	.byte	0x03, 0x1b
        /*004e*/ 	.short	0x00ff


	//----- nvinfo : EIATTR_MERCURY_ISA_VERSION
	.align		4
        /*0050*/ 	.byte	0x03, 0x5f
        /*0052*/ 	.short	0x0101


	//----- nvinfo : EIATTR_VRC_CTA_INIT_COUNT
	.align		4
        /*0054*/ 	.byte	0x02, 0x4a
	.zero		1
	.zero		1


	//----- nvinfo : EIATTR_EXIT_INSTR_OFFSETS
	.align		4
        /*0058*/ 	.byte	0x04, 0x1c
        /*005a*/ 	.short	(.L_17 - .L_16)


	//   ....[0]....
.L_16:
        /*005c*/ 	.word	0x00000040


	//   ....[1]....
        /*0060*/ 	.word	0x00000100


	//----- nvinfo : EIATTR_CBANK_PARAM_SIZE
	.align		4
.L_17:
        /*0064*/ 	.byte	0x03, 0x19
        /*0066*/ 	.short	0x001c


	//----- nvinfo : EIATTR_PARAM_CBANK
	.align		4
        /*0068*/ 	.byte	0x04, 0x0a
        /*006a*/ 	.short	(.L_19 - .L_18)
	.align		4
.L_18:
        /*006c*/ 	.word	index@(.nv.constant0._Z14vecAdd_threadsPKfS0_Pfi)
        /*0070*/ 	.short	0x0380
        /*0072*/ 	.short	0x001c


	//----- nvinfo : EIATTR_SW_WAR
	.align		4
.L_19:
        /*0074*/ 	.byte	0x04, 0x36
        /*0076*/ 	.short	(.L_21 - .L_20)
.L_20:
        /*0078*/ 	.word	0x00000008
.L_21:


//--------------------- .nv.callgraph             --------------------------
	.section	.nv.callgraph,"",@"SHT_CUDA_CALLGRAPH"
	.align	4
	.sectionentsize	8
	.align		4
        /*0000*/ 	.word	0x00000000
	.align		4
        /*0004*/ 	.word	0xffffffff
	.align		4
        /*0008*/ 	.word	0x00000000
	.align		4
        /*000c*/ 	.word	0xfffffffe
	.align		4
        /*0010*/ 	.word	0x00000000
	.align		4
        /*0014*/ 	.word	0xfffffffd
	.align		4
        /*0018*/ 	.word	0x00000000
	.align		4
        /*001c*/ 	.word	0xfffffffc


//--------------------- .text._Z14vecAdd_threadsPKfS0_Pfi --------------------------
	.section	.text._Z14vecAdd_threadsPKfS0_Pfi,"ax",@progbits
	.align	128
        .global         _Z14vecAdd_threadsPKfS0_Pfi
        .type           _Z14vecAdd_threadsPKfS0_Pfi,@function
        .size           _Z14vecAdd_threadsPKfS0_Pfi,(.L_x_1 - _Z14vecAdd_threadsPKfS0_Pfi)
        .other          _Z14vecAdd_threadsPKfS0_Pfi,@"STO_CUDA_ENTRY STV_DEFAULT"
_Z14vecAdd_threadsPKfS0_Pfi:
.text._Z14vecAdd_threadsPKfS0_Pfi:
[----:B------:R-:W-:Y:S01]  /*0000*/  LDC R1, c[0x0][0x37c] ;  /* 0x0000df00ff017b82 */ /* 0x000fe20000000800 */
[----:B------:R-:W0:Y:S01]  /*0010*/  S2R R9, SR_TID.X ;  /* 0x0000000000097919 */ /* 0x000e220000002100 */
[----:B------:R-:W0:Y:S02]  /*0020*/  LDCU UR4, c[0x0][0x398] ;  /* 0x00007300ff0477ac */ /* 0x000e240008000800 */
[----:B0-----:R-:W-:-:S13]  /*0030*/  ISETP.GE.AND P0, PT, R9, UR4, PT ;  /* 0x0000000409007c0c */ /* 0x001fda000bf06270 */
[----:B------:R-:W-:Y:S05]  /*0040*/  @P0 EXIT ;  /* 0x000000000000094d */ /* 0x000fea0003800000 */
[----:B------:R-:W0:Y:S01]  /*0050*/  LDC.64 R2, c[0x0][0x380] ;  /* 0x0000e000ff027b82 */ /* 0x000e220000000a00 */
[----:B------:R-:W1:Y:S07]  /*0060*/  LDCU.64 UR4, c[0x0][0x358] ;  /* 0x00006b00ff0477ac */ /* 0x000e6e0008000a00 */
[----:B------:R-:W2:Y:S08]  /*0070*/  LDC.64 R4, c[0x0][0x388] ;  /* 0x0000e200ff047b82 */ /* 0x000eb00000000a00 */
[----:B------:R-:W3:Y:S01]  /*0080*/  LDC.64 R6, c[0x0][0x390] ;  /* 0x0000e400ff067b82 */ /* 0x000ee20000000a00 */
[----:B0-----:R-:W-:-:S06]  /*0090*/  IMAD.WIDE.U32 R2, R9, 0x4, R2 ;  /* 0x0000000409027825 */ /* 0x001fcc00078e0002 */
[----:B-1----:R-:W4:Y:S01]  /*00a0*/  LDG.E R2, desc[UR4][R2.64] ;  /* 0x0000000402027981 */ /* 0x002f22000c1e1900 */
[----:B--2---:R-:W-:-:S06]  /*00b0*/  IMAD.WIDE.U32 R4, R9, 0x4, R4 ;  /* 0x0000000409047825 */ /* 0x004fcc00078e0004 */
[----:B------:R-:W4:Y:S01]  /*00c0*/  LDG.E R5, desc[UR4][R4.64] ;  /* 0x0000000404057981 */ /* 0x000f22000c1e1900 */
[----:B---3--:R-:W-:-:S04]  /*00d0*/  IMAD.WIDE.U32 R6, R9, 0x4, R6 ;  /* 0x0000000409067825 */ /* 0x008fc800078e0006 */
[----:B----4-:R-:W-:-:S05]  /*00e0*/  FADD R9, R2, R5 ;  /* 0x0000000502097221 */ /* 0x010fca0000000000 */
[----:B------:R-:W-:Y:S01]  /*00f0*/  STG.E desc[UR4][R6.64], R9 ;  /* 0x0000000906007986 */ /* 0x000fe2000c101904 */
[----:B------:R-:W-:Y:S05]  /*0100*/  EXIT ;  /* 0x000000000000794d */ /* 0x000fea0003800000 */
.L_x_0:
[----:B------:R-:W-:-:S00]  /*0110*/  BRA `(.L_x_0) ;  /* 0xfffffffc00fc7947 */ /* 0x000fc0000383ffff */
[----:B------:R-:W-:-:S00]  /*0120*/  NOP ;  /* 0x0000000000007918 */ /* 0x000fc00000000000 */
        /* <DEDUP_REMOVED lines=13> */
.L_x_1:


//--------------------- .nv.shared.reserved.0     --------------------------
	.section	.nv.shared.reserved.0,"aw",@nobits
	.weak		__nv_reservedSMEM_offset_0_alias
	.size		__nv_reservedSMEM_offset_0_alias, 0, 64
	.other		__nv_reservedSMEM_offset_0_alias,@"STO_CUDA_RESERVED_SHARED STV_DEFAULT"
__nv_reservedSMEM_offset_0_alias:
	.zero		0
	.zero		64


//--------------------- .nv.constant0._Z14vecAdd_threadsPKfS0_Pfi --------------------------
	.section	.nv.constant0._Z14vecAdd_threadsPKfS0_Pfi,"a",@progbits
	.sectionflags	@""
	.align	4
.nv.constant0._Z14vecAdd_threadsPKfS0_Pfi:
	.zero		924


//--------------------- SYMBOLS --------------------------

	.type		.nv.reservedSmem.offset0,@object
	.size		.nv.reservedSmem.offset0,0x4
